//
// Generated by NVIDIA NVVM Compiler
//
// Compiler Build ID: CL-36424714
// Cuda compilation tools, release 13.0, V13.0.88
// Based on NVVM 20.0.0
//

.version 9.0
.target sm_100
.address_size 64

	// .globl	DIFFUSION_TO_TMP

.visible .entry DIFFUSION_TO_TMP(
	.param .u32 DIFFUSION_TO_TMP_param_0,
	.param .u32 DIFFUSION_TO_TMP_param_1,
	.param .u64 .ptr .align 1 DIFFUSION_TO_TMP_param_2,
	.param .u64 .ptr .align 1 DIFFUSION_TO_TMP_param_3,
	.param .f32 DIFFUSION_TO_TMP_param_4
)
{
	.reg .pred 	%p<4>;
	.reg .b32 	%r<14>;
	.reg .b32 	%f<6>;
	.reg .b64 	%rd<8>;

	ld.param.u32 	%r3, [DIFFUSION_TO_TMP_param_0];
	ld.param.u32 	%r4, [DIFFUSION_TO_TMP_param_1];
	ld.param.u64 	%rd1, [DIFFUSION_TO_TMP_param_2];
	ld.param.u64 	%rd2, [DIFFUSION_TO_TMP_param_3];
	ld.param.f32 	%f1, [DIFFUSION_TO_TMP_param_4];
	mov.u32 	%r6, %ctaid.x;
	mov.u32 	%r7, %ntid.x;
	mov.u32 	%r8, %tid.x;
	mad.lo.s32 	%r1, %r6, %r7, %r8;
	mov.u32 	%r9, %ctaid.y;
	mov.u32 	%r10, %ntid.y;
	mov.u32 	%r11, %tid.y;
	mad.lo.s32 	%r12, %r9, %r10, %r11;
	setp.ge.s32 	%p1, %r1, %r3;
	setp.ge.s32 	%p2, %r12, %r4;
	or.pred  	%p3, %p1, %p2;
	@%p3 bra 	$L__BB0_2;
	cvta.to.global.u64 	%rd3, %rd1;
	cvta.to.global.u64 	%rd4, %rd2;
	mad.lo.s32 	%r13, %r12, %r3, %r1;
	mul.wide.s32 	%rd5, %r13, 4;
	add.s64 	%rd6, %rd3, %rd5;
	ld.global.f32 	%f2, [%rd6];
	mul.f32 	%f3, %f1, %f2;
	mul.f32 	%f4, %f3, 0f3E000000;
	sub.f32 	%f5, %f2, %f3;
	st.global.f32 	[%rd6], %f5;
	add.s64 	%rd7, %rd4, %rd5;
	st.global.f32 	[%rd7], %f4;
$L__BB0_2:
	ret;

}
	// .globl	DIFFUSION_UPDATE
.visible .entry DIFFUSION_UPDATE(
	.param .u32 DIFFUSION_UPDATE_param_0,
	.param .u32 DIFFUSION_UPDATE_param_1,
	.param .u64 .ptr .align 1 DIFFUSION_UPDATE_param_2,
	.param .u64 .ptr .align 1 DIFFUSION_UPDATE_param_3
)
{
	.reg .pred 	%p<11>;
	.reg .b32 	%r<38>;
	.reg .b32 	%f<18>;
	.reg .b64 	%rd<23>;

	ld.param.u32 	%r3, [DIFFUSION_UPDATE_param_0];
	ld.param.u32 	%r5, [DIFFUSION_UPDATE_param_1];
	ld.param.u64 	%rd1, [DIFFUSION_UPDATE_param_2];
	ld.param.u64 	%rd2, [DIFFUSION_UPDATE_param_3];
	mov.u32 	%r6, %ctaid.x;
	mov.u32 	%r7, %ntid.x;
	mov.u32 	%r8, %tid.x;
	mad.lo.s32 	%r1, %r6, %r7, %r8;
	mov.u32 	%r9, %ctaid.y;
	mov.u32 	%r10, %ntid.y;
	mov.u32 	%r11, %tid.y;
	mad.lo.s32 	%r12, %r9, %r10, %r11;
	setp.ge.s32 	%p1, %r1, %r3;
	setp.ge.s32 	%p2, %r12, %r5;
	or.pred  	%p3, %p1, %p2;
	@%p3 bra 	$L__BB1_2;
	cvta.to.global.u64 	%rd3, %rd2;
	cvta.to.global.u64 	%rd4, %rd1;
	add.s32 	%r13, %r1, 1;
	add.s32 	%r14, %r12, 1;
	add.s32 	%r15, %r1, -1;
	add.s32 	%r16, %r12, -1;
	setp.lt.s32 	%p4, %r1, -1;
	add.s32 	%r17, %r3, -1;
	setp.eq.s32 	%p5, %r13, %r3;
	selp.b32 	%r18, 0, %r13, %p5;
	selp.b32 	%r19, %r17, %r18, %p4;
	mul.lo.s32 	%r20, %r12, %r3;
	add.s32 	%r21, %r19, %r20;
	mul.wide.s32 	%rd5, %r21, 4;
	add.s64 	%rd6, %rd3, %rd5;
	ld.global.f32 	%f1, [%rd6];
	setp.eq.s32 	%p6, %r14, %r5;
	selp.b32 	%r22, 0, %r14, %p6;
	mul.lo.s32 	%r23, %r22, %r3;
	add.s32 	%r24, %r23, %r19;
	mul.wide.s32 	%rd7, %r24, 4;
	add.s64 	%rd8, %rd3, %rd7;
	ld.global.f32 	%f2, [%rd8];
	add.f32 	%f3, %f1, %f2;
	add.s32 	%r25, %r23, %r1;
	mul.wide.s32 	%rd9, %r25, 4;
	add.s64 	%rd10, %rd3, %rd9;
	ld.global.f32 	%f4, [%rd10];
	add.f32 	%f5, %f3, %f4;
	setp.lt.s32 	%p7, %r1, 1;
	setp.eq.s32 	%p8, %r15, %r3;
	selp.b32 	%r26, 0, %r15, %p8;
	selp.b32 	%r27, %r17, %r26, %p7;
	add.s32 	%r28, %r23, %r27;
	mul.wide.s32 	%rd11, %r28, 4;
	add.s64 	%rd12, %rd3, %rd11;
	ld.global.f32 	%f6, [%rd12];
	add.f32 	%f7, %f5, %f6;
	add.s32 	%r29, %r27, %r20;
	mul.wide.s32 	%rd13, %r29, 4;
	add.s64 	%rd14, %rd3, %rd13;
	ld.global.f32 	%f8, [%rd14];
	add.f32 	%f9, %f7, %f8;
	setp.eq.s32 	%p9, %r12, 0;
	add.s32 	%r30, %r5, -1;
	setp.eq.s32 	%p10, %r16, %r5;
	selp.b32 	%r31, 0, %r16, %p10;
	selp.b32 	%r32, %r30, %r31, %p9;
	mul.lo.s32 	%r33, %r32, %r3;
	add.s32 	%r34, %r33, %r27;
	mul.wide.s32 	%rd15, %r34, 4;
	add.s64 	%rd16, %rd3, %rd15;
	ld.global.f32 	%f10, [%rd16];
	add.f32 	%f11, %f9, %f10;
	add.s32 	%r35, %r33, %r1;
	mul.wide.s32 	%rd17, %r35, 4;
	add.s64 	%rd18, %rd3, %rd17;
	ld.global.f32 	%f12, [%rd18];
	add.f32 	%f13, %f11, %f12;
	add.s32 	%r36, %r33, %r19;
	mul.wide.s32 	%rd19, %r36, 4;
	add.s64 	%rd20, %rd3, %rd19;
	ld.global.f32 	%f14, [%rd20];
	add.f32 	%f15, %f13, %f14;
	add.s32 	%r37, %r20, %r1;
	mul.wide.s32 	%rd21, %r37, 4;
	add.s64 	%rd22, %rd4, %rd21;
	ld.global.f32 	%f16, [%rd22];
	add.f32 	%f17, %f16, %f15;
	st.global.f32 	[%rd22], %f17;
$L__BB1_2:
	ret;

}
	// .globl	DIFFUSION_UPDATE_THEN_EVAPORATION
.visible .entry DIFFUSION_UPDATE_THEN_EVAPORATION(
	.param .u32 DIFFUSION_UPDATE_THEN_EVAPORATION_param_0,
	.param .u32 DIFFUSION_UPDATE_THEN_EVAPORATION_param_1,
	.param .u64 .ptr .align 1 DIFFUSION_UPDATE_THEN_EVAPORATION_param_2,
	.param .u64 .ptr .align 1 DIFFUSION_UPDATE_THEN_EVAPORATION_param_3,
	.param .f32 DIFFUSION_UPDATE_THEN_EVAPORATION_param_4
)
{
	.reg .pred 	%p<11>;
	.reg .b32 	%r<38>;
	.reg .b32 	%f<21>;
	.reg .b64 	%rd<23>;

	ld.param.u32 	%r3, [DIFFUSION_UPDATE_THEN_EVAPORATION_param_0];
	ld.param.u32 	%r5, [DIFFUSION_UPDATE_THEN_EVAPORATION_param_1];
	ld.param.u64 	%rd1, [DIFFUSION_UPDATE_THEN_EVAPORATION_param_2];
	ld.param.u64 	%rd2, [DIFFUSION_UPDATE_THEN_EVAPORATION_param_3];
	ld.param.f32 	%f1, [DIFFUSION_UPDATE_THEN_EVAPORATION_param_4];
	mov.u32 	%r6, %ctaid.x;
	mov.u32 	%r7, %ntid.x;
	mov.u32 	%r8, %tid.x;
	mad.lo.s32 	%r1, %r6, %r7, %r8;
	mov.u32 	%r9, %ctaid.y;
	mov.u32 	%r10, %ntid.y;
	mov.u32 	%r11, %tid.y;
	mad.lo.s32 	%r12, %r9, %r10, %r11;
	setp.ge.s32 	%p1, %r1, %r3;
	setp.ge.s32 	%p2, %r12, %r5;
	or.pred  	%p3, %p1, %p2;
	@%p3 bra 	$L__BB2_2;
	cvta.to.global.u64 	%rd3, %rd1;
	cvta.to.global.u64 	%rd4, %rd2;
	mul.lo.s32 	%r13, %r12, %r3;
	add.s32 	%r14, %r13, %r1;
	mul.wide.s32 	%rd5, %r14, 4;
	add.s64 	%rd6, %rd3, %rd5;
	ld.global.f32 	%f2, [%rd6];
	add.s32 	%r15, %r1, 1;
	add.s32 	%r16, %r12, 1;
	add.s32 	%r17, %r1, -1;
	add.s32 	%r18, %r12, -1;
	setp.lt.s32 	%p4, %r1, -1;
	add.s32 	%r19, %r3, -1;
	setp.eq.s32 	%p5, %r15, %r3;
	selp.b32 	%r20, 0, %r15, %p5;
	selp.b32 	%r21, %r19, %r20, %p4;
	add.s32 	%r22, %r21, %r13;
	mul.wide.s32 	%rd7, %r22, 4;
	add.s64 	%rd8, %rd4, %rd7;
	ld.global.f32 	%f3, [%rd8];
	setp.eq.s32 	%p6, %r16, %r5;
	selp.b32 	%r23, 0, %r16, %p6;
	mul.lo.s32 	%r24, %r23, %r3;
	add.s32 	%r25, %r24, %r21;
	mul.wide.s32 	%rd9, %r25, 4;
	add.s64 	%rd10, %rd4, %rd9;
	ld.global.f32 	%f4, [%rd10];
	add.f32 	%f5, %f3, %f4;
	add.s32 	%r26, %r24, %r1;
	mul.wide.s32 	%rd11, %r26, 4;
	add.s64 	%rd12, %rd4, %rd11;
	ld.global.f32 	%f6, [%rd12];
	add.f32 	%f7, %f5, %f6;
	setp.lt.s32 	%p7, %r1, 1;
	setp.eq.s32 	%p8, %r17, %r3;
	selp.b32 	%r27, 0, %r17, %p8;
	selp.b32 	%r28, %r19, %r27, %p7;
	add.s32 	%r29, %r24, %r28;
	mul.wide.s32 	%rd13, %r29, 4;
	add.s64 	%rd14, %rd4, %rd13;
	ld.global.f32 	%f8, [%rd14];
	add.f32 	%f9, %f7, %f8;
	add.s32 	%r30, %r28, %r13;
	mul.wide.s32 	%rd15, %r30, 4;
	add.s64 	%rd16, %rd4, %rd15;
	ld.global.f32 	%f10, [%rd16];
	add.f32 	%f11, %f9, %f10;
	setp.eq.s32 	%p9, %r12, 0;
	add.s32 	%r31, %r5, -1;
	setp.eq.s32 	%p10, %r18, %r5;
	selp.b32 	%r32, 0, %r18, %p10;
	selp.b32 	%r33, %r31, %r32, %p9;
	mul.lo.s32 	%r34, %r33, %r3;
	add.s32 	%r35, %r34, %r28;
	mul.wide.s32 	%rd17, %r35, 4;
	add.s64 	%rd18, %rd4, %rd17;
	ld.global.f32 	%f12, [%rd18];
	add.f32 	%f13, %f11, %f12;
	add.s32 	%r36, %r34, %r1;
	mul.wide.s32 	%rd19, %r36, 4;
	add.s64 	%rd20, %rd4, %rd19;
	ld.global.f32 	%f14, [%rd20];
	add.f32 	%f15, %f13, %f14;
	add.s32 	%r37, %r34, %r21;
	mul.wide.s32 	%rd21, %r37, 4;
	add.s64 	%rd22, %rd4, %rd21;
	ld.global.f32 	%f16, [%rd22];
	add.f32 	%f17, %f15, %f16;
	add.f32 	%f18, %f2, %f17;
	mul.f32 	%f19, %f1, %f18;
	sub.f32 	%f20, %f18, %f19;
	st.global.f32 	[%rd6], %f20;
$L__BB2_2:
	ret;

}


// ===== COMPILED SASS (sm_100) =====

	.target	sm_100

	.elftype	@"ET_EXEC"


//--------------------- .note.nv.tkinfo           --------------------------
	.section	.note.nv.tkinfo,"",@"SHT_NOTE"
	.sectionflags	@"SHF_NOTE_NV_TKINFO"
	.tkinfo
        /*0018*/ 	.word	0x00000002
        /*0030*/ 	.string	""
        /*0030*/ 	.string	"ptxas"
        /*0030*/ 	.string	"Cuda compilation tools, release 13.0, V13.0.88"
        /*0030*/ 	.string	"Build cuda_13.0.r13.0/compiler.36424714_0"
        /*0030*/ 	.string	"-arch sm_100 -m 64 "



//--------------------- .note.nv.cuinfo           --------------------------
	.section	.note.nv.cuinfo,"",@"SHT_NOTE"
	.sectionflags	@"SHF_NOTE_NV_CUINFO"
        /*0018*/ 	.short	0x0002
        /*001a*/ 	.short	0x0064
        /*001c*/ 	.short	0x0082
	.zero		2


//--------------------- .nv.info                  --------------------------
	.section	.nv.info,"",@"SHT_CUDA_INFO"
	.align	4


	//----- nvinfo : EIATTR_REGCOUNT
	.align		4
        /*0000*/ 	.byte	0x04, 0x2f
        /*0002*/ 	.short	(.L_1 - .L_0)
	.align		4
.L_0:
        /*0004*/ 	.word	index@(DIFFUSION_TO_TMP)
        /*0008*/ 	.word	0x0000000c


	//----- nvinfo : EIATTR_FRAME_SIZE
	.align		4
.L_1:
        /*000c*/ 	.byte	0x04, 0x11
        /*000e*/ 	.short	(.L_3 - .L_2)
	.align		4
.L_2:
        /*0010*/ 	.word	index@(DIFFUSION_TO_TMP)
        /*0014*/ 	.word	0x00000000


	//----- nvinfo : EIATTR_REGCOUNT
	.align		4
.L_3:
        /*0018*/ 	.byte	0x04, 0x2f
        /*001a*/ 	.short	(.L_5 - .L_4)
	.align		4
.L_4:
        /*001c*/ 	.word	index@(DIFFUSION_UPDATE)
        /*0020*/ 	.word	0x0000001c


	//----- nvinfo : EIATTR_FRAME_SIZE
	.align		4
.L_5:
        /*0024*/ 	.byte	0x04, 0x11
        /*0026*/ 	.short	(.L_7 - .L_6)
	.align		4
.L_6:
        /*0028*/ 	.word	index@(DIFFUSION_UPDATE)
        /*002c*/ 	.word	0x00000000


	//----- nvinfo : EIATTR_REGCOUNT
	.align		4
.L_7:
        /*0030*/ 	.byte	0x04, 0x2f
        /*0032*/ 	.short	(.L_9 - .L_8)
	.align		4
.L_8:
        /*0034*/ 	.word	index@(DIFFUSION_UPDATE_THEN_EVAPORATION)
        /*0038*/ 	.word	0x0000001c


	//----- nvinfo : EIATTR_FRAME_SIZE
	.align		4
.L_9:
        /*003c*/ 	.byte	0x04, 0x11
        /*003e*/ 	.short	(.L_11 - .L_10)
	.align		4
.L_10:
        /*0040*/ 	.word	index@(DIFFUSION_UPDATE_THEN_EVAPORATION)
        /*0044*/ 	.word	0x00000000


	//----- nvinfo : EIATTR_MIN_STACK_SIZE
	.align		4
.L_11:
        /*0048*/ 	.byte	0x04, 0x12
        /*004a*/ 	.short	(.L_13 - .L_12)
	.align		4
.L_12:
        /*004c*/ 	.word	index@(DIFFUSION_UPDATE_THEN_EVAPORATION)
        /*0050*/ 	.word	0x00000000


	//----- nvinfo : EIATTR_MIN_STACK_SIZE
	.align		4
.L_13:
        /*0054*/ 	.byte	0x04, 0x12
        /*0056*/ 	.short	(.L_15 - .L_14)
	.align		4
.L_14:
        /*0058*/ 	.word	index@(DIFFUSION_UPDATE)
        /*005c*/ 	.word	0x00000000


	//----- nvinfo : EIATTR_MIN_STACK_SIZE
	.align		4
.L_15:
        /*0060*/ 	.byte	0x04, 0x12
        /*0062*/ 	.short	(.L_17 - .L_16)
	.align		4
.L_16:
        /*0064*/ 	.word	index@(DIFFUSION_TO_TMP)
        /*0068*/ 	.word	0x00000000
.L_17:


//--------------------- .nv.compat                --------------------------
	.section	.nv.compat,"",@"SHT_CUDA_COMPAT_INFO"
	.align	4
        /*0000*/ 	.byte	0x02, 0x09, 0x00, 0x00, 0x02, 0x02, 0x01, 0x00, 0x02, 0x05, 0x05, 0x00, 0x03, 0x07, 0x01, 0x01
        /*0010*/ 	.byte	0x02, 0x03, 0x00, 0x00, 0x02, 0x06, 0x01, 0x00, 0x04, 0x0b, 0x08, 0x00, 0x09, 0x00, 0x00, 0x00
        /*0020*/ 	.byte	0x00, 0x00, 0x00, 0x00


//--------------------- .nv.info.DIFFUSION_UPDATE_THEN_EVAPORATION --------------------------
	.section	.nv.info.DIFFUSION_UPDATE_THEN_EVAPORATION,"",@"SHT_CUDA_INFO"
	.sectionflags	@""
	.align	4


	//----- nvinfo : EIATTR_CUDA_API_VERSION
	.align		4
        /*0000*/ 	.byte	0x04, 0x37
        /*0002*/ 	.short	(.L_19 - .L_18)
.L_18:
        /*0004*/ 	.word	0x00000082


	//----- nvinfo : EIATTR_KPARAM_INFO
	.align		4
.L_19:
        /*0008*/ 	.byte	0x04, 0x17
        /*000a*/ 	.short	(.L_21 - .L_20)
.L_20:
        /*000c*/ 	.word	0x00000000
        /*0010*/ 	.short	0x0004
        /*0012*/ 	.short	0x0018
        /*0014*/ 	.byte	0x00, 0xf0, 0x11, 0x00


	//----- nvinfo : EIATTR_KPARAM_INFO
	.align		4
.L_21:
        /*0018*/ 	.byte	0x04, 0x17
        /*001a*/ 	.short	(.L_23 - .L_22)
.L_22:
        /*001c*/ 	.word	0x00000000
        /*0020*/ 	.short	0x0003
        /*0022*/ 	.short	0x0010
        /*0024*/ 	.byte	0x00, 0xf5, 0x21, 0x00


	//----- nvinfo : EIATTR_KPARAM_INFO
	.align		4
.L_23:
        /*0028*/ 	.byte	0x04, 0x17
        /*002a*/ 	.short	(.L_25 - .L_24)
.L_24:
        /*002c*/ 	.word	0x00000000
        /*0030*/ 	.short	0x0002
        /*0032*/ 	.short	0x0008
        /*0034*/ 	.byte	0x00, 0xf5, 0x21, 0x00


	//----- nvinfo : EIATTR_KPARAM_INFO
	.align		4
.L_25:
        /*0038*/ 	.byte	0x04, 0x17
        /*003a*/ 	.short	(.L_27 - .L_26)
.L_26:
        /*003c*/ 	.word	0x00000000
        /*0040*/ 	.short	0x0001
        /*0042*/ 	.short	0x0004
        /*0044*/ 	.byte	0x00, 0xf0, 0x11, 0x00


	//----- nvinfo : EIATTR_KPARAM_INFO
	.align		4
.L_27:
        /*0048*/ 	.byte	0x04, 0x17
        /*004a*/ 	.short	(.L_29 - .L_28)
.L_28:
        /*004c*/ 	.word	0x00000000
        /*0050*/ 	.short	0x0000
        /*0052*/ 	.short	0x0000
        /*0054*/ 	.byte	0x00, 0xf0, 0x11, 0x00


	//----- nvinfo : EIATTR_SPARSE_MMA_MASK
	.align		4
.L_29:
        /*0058*/ 	.byte	0x03, 0x50
        /*005a*/ 	.short	0x0000


	//----- nvinfo : EIATTR_MAXREG_COUNT
	.align		4
        /*005c*/ 	.byte	0x03, 0x1b
        /*005e*/ 	.short	0x00ff


	//----- nvinfo : EIATTR_MERCURY_ISA_VERSION
	.align		4
        /*0060*/ 	.byte	0x03, 0x5f
        /*0062*/ 	.short	0x0101


	//----- nvinfo : EIATTR_VRC_CTA_INIT_COUNT
	.align		4
        /*0064*/ 	.byte	0x02, 0x4a
	.zero		1
	.zero		1


	//----- nvinfo : EIATTR_EXIT_INSTR_OFFSETS
	.align		4
        /*0068*/ 	.byte	0x04, 0x1c
        /*006a*/ 	.short	(.L_31 - .L_30)


	//   ....[0]....
.L_30:
        /*006c*/ 	.word	0x000000c0


	//   ....[1]....
        /*0070*/ 	.word	0x00000480


	//----- nvinfo : EIATTR_CBANK_PARAM_SIZE
	.align		4
.L_31:
        /*0074*/ 	.byte	0x03, 0x19
        /*0076*/ 	.short	0x001c


	//----- nvinfo : EIATTR_PARAM_CBANK
	.align		4
        /*0078*/ 	.byte	0x04, 0x0a
        /*007a*/ 	.short	(.L_33 - .L_32)
	.align		4
.L_32:
        /*007c*/ 	.word	index@(.nv.constant0.DIFFUSION_UPDATE_THEN_EVAPORATION)
        /*0080*/ 	.short	0x0380
        /*0082*/ 	.short	0x001c


	//----- nvinfo : EIATTR_SW_WAR
	.align		4
.L_33:
        /*0084*/ 	.byte	0x04, 0x36
        /*0086*/ 	.short	(.L_35 - .L_34)
.L_34:
        /*0088*/ 	.word	0x00000008
.L_35:


//--------------------- .nv.info.DIFFUSION_UPDATE --------------------------
	.section	.nv.info.DIFFUSION_UPDATE,"",@"SHT_CUDA_INFO"
	.sectionflags	@""
	.align	4


	//----- nvinfo : EIATTR_CUDA_API_VERSION
	.align		4
        /*0000*/ 	.byte	0x04, 0x37
        /*0002*/ 	.short	(.L_37 - .L_36)
.L_36:
        /*0004*/ 	.word	0x00000082


	//----- nvinfo : EIATTR_KPARAM_INFO
	.align		4
.L_37:
        /*0008*/ 	.byte	0x04, 0x17
        /*000a*/ 	.short	(.L_39 - .L_38)
.L_38:
        /*000c*/ 	.word	0x00000000
        /*0010*/ 	.short	0x0003
        /*0012*/ 	.short	0x0010
        /*0014*/ 	.byte	0x00, 0xf5, 0x21, 0x00


	//----- nvinfo : EIATTR_KPARAM_INFO
	.align		4
.L_39:
        /*0018*/ 	.byte	0x04, 0x17
        /*001a*/ 	.short	(.L_41 - .L_40)
.L_40:
        /*001c*/ 	.word	0x00000000
        /*0020*/ 	.short	0x0002
        /*0022*/ 	.short	0x0008
        /*0024*/ 	.byte	0x00, 0xf5, 0x21, 0x00


	//----- nvinfo : EIATTR_KPARAM_INFO
	.align		4
.L_41:
        /*0028*/ 	.byte	0x04, 0x17
        /*002a*/ 	.short	(.L_43 - .L_42)
.L_42:
        /*002c*/ 	.word	0x00000000
        /*0030*/ 	.short	0x0001
        /*0032*/ 	.short	0x0004
        /*0034*/ 	.byte	0x00, 0xf0, 0x11, 0x00


	//----- nvinfo : EIATTR_KPARAM_INFO
	.align		4
.L_43:
        /*0038*/ 	.byte	0x04, 0x17
        /*003a*/ 	.short	(.L_45 - .L_44)
.L_44:
        /*003c*/ 	.word	0x00000000
        /*0040*/ 	.short	0x0000
        /*0042*/ 	.short	0x0000
        /*0044*/ 	.byte	0x00, 0xf0, 0x11, 0x00


	//----- nvinfo : EIATTR_SPARSE_MMA_MASK
	.align		4
.L_45:
        /*0048*/ 	.byte	0x03, 0x50
        /*004a*/ 	.short	0x0000


	//----- nvinfo : EIATTR_MAXREG_COUNT
	.align		4
        /*004c*/ 	.byte	0x03, 0x1b
        /*004e*/ 	.short	0x00ff


	//----- nvinfo : EIATTR_MERCURY_ISA_VERSION
	.align		4
        /*0050*/ 	.byte	0x03, 0x5f
        /*0052*/ 	.short	0x0101


	//----- nvinfo : EIATTR_VRC_CTA_INIT_COUNT
	.align		4
        /*0054*/ 	.byte	0x02, 0x4a
	.zero		1
	.zero		1


	//----- nvinfo : EIATTR_EXIT_INSTR_OFFSETS
	.align		4
        /*0058*/ 	.byte	0x04, 0x1c
        /*005a*/ 	.short	(.L_47 - .L_46)


	//   ....[0]....
.L_46:
        /*005c*/ 	.word	0x000000c0


	//   ....[1]....
        /*0060*/ 	.word	0x00000460


	//----- nvinfo : EIATTR_CBANK_PARAM_SIZE
	.align		4
.L_47:
        /*0064*/ 	.byte	0x03, 0x19
        /*0066*/ 	.short	0x0018


	//----- nvinfo : EIATTR_PARAM_CBANK
	.align		4
        /*0068*/ 	.byte	0x04, 0x0a
        /*006a*/ 	.short	(.L_49 - .L_48)
	.align		4
.L_48:
        /*006c*/ 	.word	index@(.nv.constant0.DIFFUSION_UPDATE)
        /*0070*/ 	.short	0x0380
        /*0072*/ 	.short	0x0018


	//----- nvinfo : EIATTR_SW_WAR
	.align		4
.L_49:
        /*0074*/ 	.byte	0x04, 0x36
        /*0076*/ 	.short	(.L_51 - .L_50)
.L_50:
        /*0078*/ 	.word	0x00000008
.L_51:


//--------------------- .nv.info.DIFFUSION_TO_TMP --------------------------
	.section	.nv.info.DIFFUSION_TO_TMP,"",@"SHT_CUDA_INFO"
	.sectionflags	@""
	.align	4


	//----- nvinfo : EIATTR_CUDA_API_VERSION
	.align		4
        /*0000*/ 	.byte	0x04, 0x37
        /*0002*/ 	.short	(.L_53 - .L_52)
.L_52:
        /*0004*/ 	.word	0x00000082


	//----- nvinfo : EIATTR_KPARAM_INFO
	.align		4
.L_53:
        /*0008*/ 	.byte	0x04, 0x17
        /*000a*/ 	.short	(.L_55 - .L_54)
.L_54:
        /*000c*/ 	.word	0x00000000
        /*0010*/ 	.short	0x0004
        /*0012*/ 	.short	0x0018
        /*0014*/ 	.byte	0x00, 0xf0, 0x11, 0x00


	//----- nvinfo : EIATTR_KPARAM_INFO
	.align		4
.L_55:
        /*0018*/ 	.byte	0x04, 0x17
        /*001a*/ 	.short	(.L_57 - .L_56)
.L_56:
        /*001c*/ 	.word	0x00000000
        /*0020*/ 	.short	0x0003
        /*0022*/ 	.short	0x0010
        /*0024*/ 	.byte	0x00, 0xf5, 0x21, 0x00


	//----- nvinfo : EIATTR_KPARAM_INFO
	.align		4
.L_57:
        /*0028*/ 	.byte	0x04, 0x17
        /*002a*/ 	.short	(.L_59 - .L_58)
.L_58:
        /*002c*/ 	.word	0x00000000
        /*0030*/ 	.short	0x0002
        /*0032*/ 	.short	0x0008
        /*0034*/ 	.byte	0x00, 0xf5, 0x21, 0x00


	//----- nvinfo : EIATTR_KPARAM_INFO
	.align		4
.L_59:
        /*0038*/ 	.byte	0x04, 0x17
        /*003a*/ 	.short	(.L_61 - .L_60)
.L_60:
        /*003c*/ 	.word	0x00000000
        /*0040*/ 	.short	0x0001
        /*0042*/ 	.short	0x0004
        /*0044*/ 	.byte	0x00, 0xf0, 0x11, 0x00


	//----- nvinfo : EIATTR_KPARAM_INFO
	.align		4
.L_61:
        /*0048*/ 	.byte	0x04, 0x17
        /*004a*/ 	.short	(.L_63 - .L_62)
.L_62:
        /*004c*/ 	.word	0x00000000
        /*0050*/ 	.short	0x0000
        /*0052*/ 	.short	0x0000
        /*0054*/ 	.byte	0x00, 0xf0, 0x11, 0x00


	//----- nvinfo : EIATTR_SPARSE_MMA_MASK
	.align		4
.L_63:
        /*0058*/ 	.byte	0x03, 0x50
        /*005a*/ 	.short	0x0000


	//----- nvinfo : EIATTR_MAXREG_COUNT
	.align		4
        /*005c*/ 	.byte	0x03, 0x1b
        /*005e*/ 	.short	0x00ff


	//----- nvinfo : EIATTR_MERCURY_ISA_VERSION
	.align		4
        /*0060*/ 	.byte	0x03, 0x5f
        /*0062*/ 	.short	0x0101


	//----- nvinfo : EIATTR_VRC_CTA_INIT_COUNT
	.align		4
        /*0064*/ 	.byte	0x02, 0x4a
	.zero		1
	.zero		1


	//----- nvinfo : EIATTR_EXIT_INSTR_OFFSETS
	.align		4
        /*0068*/ 	.byte	0x04, 0x1c
        /*006a*/ 	.short	(.L_65 - .L_64)


	//   ....[0]....
.L_64:
        /*006c*/ 	.word	0x000000c0


	//   ....[1]....
        /*0070*/ 	.word	0x000001a0


	//----- nvinfo : EIATTR_CBANK_PARAM_SIZE
	.align		4
.L_65:
        /*0074*/ 	.byte	0x03, 0x19
        /*0076*/ 	.short	0x001c


	//----- nvinfo : EIATTR_PARAM_CBANK
	.align		4
        /*0078*/ 	.byte	0x04, 0x0a
        /*007a*/ 	.short	(.L_67 - .L_66)
	.align		4
.L_66:
        /*007c*/ 	.word	index@(.nv.constant0.DIFFUSION_TO_TMP)
        /*0080*/ 	.short	0x0380
        /*0082*/ 	.short	0x001c


	//----- nvinfo : EIATTR_SW_WAR
	.align		4
.L_67:
        /*0084*/ 	.byte	0x04, 0x36
        /*0086*/ 	.short	(.L_69 - .L_68)
.L_68:
        /*0088*/ 	.word	0x00000008
.L_69:


//--------------------- .nv.callgraph             --------------------------
	.section	.nv.callgraph,"",@"SHT_CUDA_CALLGRAPH"
	.align	4
	.sectionentsize	8
	.align		4
        /*0000*/ 	.word	0x00000000
	.align		4
        /*0004*/ 	.word	0xffffffff
	.align		4
        /*0008*/ 	.word	0x00000000
	.align		4
        /*000c*/ 	.word	0xfffffffe
	.align		4
        /*0010*/ 	.word	0x00000000
	.align		4
        /*0014*/ 	.word	0xfffffffd
	.align		4
        /*0018*/ 	.word	0x00000000
	.align		4
        /*001c*/ 	.word	0xfffffffc


//--------------------- .text.DIFFUSION_UPDATE_THEN_EVAPORATION --------------------------
	.section	.text.DIFFUSION_UPDATE_THEN_EVAPORATION,"ax",@progbits
	.align	128
        .global         DIFFUSION_UPDATE_THEN_EVAPORATION
        .type           DIFFUSION_UPDATE_THEN_EVAPORATION,@function
        .size           DIFFUSION_UPDATE_THEN_EVAPORATION,(.L_x_3 - DIFFUSION_UPDATE_THEN_EVAPORATION)
        .other          DIFFUSION_UPDATE_THEN_EVAPORATION,@"STO_CUDA_ENTRY STV_DEFAULT"
DIFFUSION_UPDATE_THEN_EVAPORATION:
.text.DIFFUSION_UPDATE_THEN_EVAPORATION:
[----:B------:R-:W-:Y:S01]  /*0000*/  LDC R1, c[0x0][0x37c] ;  /* 0x0000df00ff017b82 */ /* 0x000fe20000000800 */
[----:B------:R-:W0:Y:S07]  /*0010*/  S2R R2, SR_TID.Y ;  /* 0x0000000000027919 */ /* 0x000e2e0000002200 */
[----:B------:R-:W1:Y:S01]  /*0020*/  LDC R13, c[0x0][0x360] ;  /* 0x0000d800ff0d7b82 */ /* 0x000e620000000800 */
[----:B------:R-:W1:Y:S07]  /*0030*/  S2R R0, SR_TID.X ;  /* 0x0000000000007919 */ /* 0x000e6e0000002100 */
[----:B------:R-:W0:Y:S08]  /*0040*/  S2UR UR5, SR_CTAID.Y ;  /* 0x00000000000579c3 */ /* 0x000e300000002600 */
[----:B------:R-:W0:Y:S08]  /*0050*/  LDC R11, c[0x0][0x364] ;  /* 0x0000d900ff0b7b82 */ /* 0x000e300000000800 */
[----:B------:R-:W1:Y:S08]  /*0060*/  S2UR UR4, SR_CTAID.X ;  /* 0x00000000000479c3 */ /* 0x000e700000002500 */
[----:B------:R-:W2:Y:S01]  /*0070*/  LDC.64 R6, c[0x0][0x380] ;  /* 0x0000e000ff067b82 */ /* 0x000ea20000000a00 */
[----:B0-----:R-:W-:-:S02]  /*0080*/  IMAD R11, R11, UR5, R2 ;  /* 0x000000050b0b7c24 */ /* 0x001fc4000f8e0202 */
[----:B-1----:R-:W-:-:S03]  /*0090*/  IMAD R13, R13, UR4, R0 ;  /* 0x000000040d0d7c24 */ /* 0x002fc6000f8e0200 */
[----:B--2---:R-:W-:-:S04]  /*00a0*/  ISETP.GE.AND P0, PT, R11, R7, PT ;  /* 0x000000070b00720c */ /* 0x004fc80003f06270 */
[----:B------:R-:W-:-:S13]  /*00b0*/  ISETP.GE.OR P0, PT, R13, R6, P0 ;  /* 0x000000060d00720c */ /* 0x000fda0000706670 */
[----:B------:R-:W-:Y:S05]  /*00c0*/  @P0 EXIT ;  /* 0x000000000000094d */ /* 0x000fea0003800000 */
[----:B------:R-:W0:Y:S01]  /*00d0*/  LDC.64 R4, c[0x0][0x390] ;  /* 0x0000e400ff047b82 */ /* 0x000e220000000a00 */
[----:B------:R-:W-:Y:S01]  /*00e0*/  IADD3 R3, PT, PT, R13, 0x1, RZ ;  /* 0x000000010d037810 */ /* 0x000fe20007ffe0ff */
[----:B------:R-:W1:Y:S01]  /*00f0*/  LDCU.64 UR4, c[0x0][0x358] ;  /* 0x00006b00ff0477ac */ /* 0x000e620008000a00 */
[----:B------:R-:W-:Y:S02]  /*0100*/  IADD3 R0, PT, PT, R11, 0x1, RZ ;  /* 0x000000010b007810 */ /* 0x000fe40007ffe0ff */
[----:B------:R-:W-:Y:S01]  /*0110*/  ISETP.NE.AND P0, PT, R3, R6, PT ;  /* 0x000000060300720c */ /* 0x000fe20003f05270 */
[----:B------:R-:W2:Y:S01]  /*0120*/  LDCU UR6, c[0x0][0x398] ;  /* 0x00007300ff0677ac */ /* 0x000ea20008000800 */
[----:B------:R-:W-:Y:S02]  /*0130*/  ISETP.GE.AND P1, PT, R13, -0x1, PT ;  /* 0xffffffff0d00780c */ /* 0x000fe40003f26270 */
[----:B------:R-:W-:Y:S02]  /*0140*/  SEL R2, R3, RZ, P0 ;  /* 0x000000ff03027207 */ /* 0x000fe40000000000 */
[----:B------:R-:W-:-:S02]  /*0150*/  ISETP.GE.AND P0, PT, R13, 0x1, PT ;  /* 0x000000010d00780c */ /* 0x000fc40003f06270 */
[----:B------:R-:W-:Y:S02]  /*0160*/  IADD3 R9, PT, PT, R6, -0x1, RZ ;  /* 0xffffffff06097810 */ /* 0x000fe40007ffe0ff */
[CC--:B------:R-:W-:Y:S02]  /*0170*/  ISETP.NE.AND P2, PT, R0.reuse, R7.reuse, PT ;  /* 0x000000070000720c */ /* 0x0c0fe40003f45270 */
[----:B------:R-:W-:Y:S02]  /*0180*/  IADD3 R3, PT, PT, R13, -0x1, RZ ;  /* 0xffffffff0d037810 */ /* 0x000fe40007ffe0ff */
[----:B------:R-:W-:Y:S02]  /*0190*/  SEL R15, R9, R2, !P1 ;  /* 0x00000002090f7207 */ /* 0x000fe40004800000 */
[----:B------:R-:W-:Y:S02]  /*01a0*/  SEL R12, R0, RZ, P2 ;  /* 0x000000ff000c7207 */ /* 0x000fe40001000000 */
[C---:B------:R-:W-:Y:S01]  /*01b0*/  ISETP.NE.AND P2, PT, R11.reuse, RZ, PT ;  /* 0x000000ff0b00720c */ /* 0x040fe20003f45270 */
[-CC-:B------:R-:W-:Y:S01]  /*01c0*/  IMAD R21, R11, R6.reuse, R15.reuse ;  /* 0x000000060b157224 */ /* 0x180fe200078e020f */
[-C--:B------:R-:W-:Y:S01]  /*01d0*/  ISETP.NE.AND P1, PT, R3, R6.reuse, PT ;  /* 0x000000060300720c */ /* 0x080fe20003f25270 */
[CC--:B------:R-:W-:Y:S01]  /*01e0*/  IMAD R19, R12.reuse, R6.reuse, R15 ;  /* 0x000000060c137224 */ /* 0x0c0fe200078e020f */
[----:B------:R-:W-:Y:S01]  /*01f0*/  IADD3 R8, PT, PT, R11, -0x1, RZ ;  /* 0xffffffff0b087810 */ /* 0x000fe20007ffe0ff */
[-C--:B------:R-:W-:Y:S01]  /*0200*/  IMAD R17, R12, R6.reuse, R13 ;  /* 0x000000060c117224 */ /* 0x080fe200078e020d */
[----:B------:R-:W-:Y:S01]  /*0210*/  @P0 SEL R9, R3, RZ, P1 ;  /* 0x000000ff03090207 */ /* 0x000fe20000800000 */
[--C-:B0-----:R-:W-:Y:S01]  /*0220*/  IMAD.WIDE R20, R21, 0x4, R4.reuse ;  /* 0x0000000415147825 */ /* 0x101fe200078e0204 */
[C---:B------:R-:W-:Y:S01]  /*0230*/  ISETP.NE.AND P0, PT, R8.reuse, R7, PT ;  /* 0x000000070800720c */ /* 0x040fe20003f05270 */
[----:B------:R-:W0:Y:S02]  /*0240*/  LDC.64 R2, c[0x0][0x388] ;  /* 0x0000e200ff027b82 */ /* 0x000e240000000a00 */
[--C-:B------:R-:W-:Y:S01]  /*0250*/  IMAD.WIDE R18, R19, 0x4, R4.reuse ;  /* 0x0000000413127825 */ /* 0x100fe200078e0204 */
[----:B------:R-:W-:Y:S01]  /*0260*/  IADD3 R10, PT, PT, R7, -0x1, RZ ;  /* 0xffffffff070a7810 */ /* 0x000fe20007ffe0ff */
[----:B-1----:R1:W3:Y:S02]  /*0270*/  LDG.E R0, desc[UR4][R20.64] ;  /* 0x0000000414007981 */ /* 0x0022e4000c1e1900 */
[----:B------:R-:W-:Y:S01]  /*0280*/  IMAD.WIDE R16, R17, 0x4, R4 ;  /* 0x0000000411107825 */ /* 0x000fe200078e0204 */
[----:B------:R-:W-:Y:S01]  /*0290*/  @P2 SEL R10, R8, RZ, P0 ;  /* 0x000000ff080a2207 */ /* 0x000fe20000000000 */
[----:B------:R4:W3:Y:S02]  /*02a0*/  LDG.E R7, desc[UR4][R18.64] ;  /* 0x0000000412077981 */ /* 0x0008e4000c1e1900 */
[----:B------:R-:W-:-:S02]  /*02b0*/  IMAD R23, R12, R6, R9 ;  /* 0x000000060c177224 */ /* 0x000fc400078e0209 */
[----:B------:R-:W-:Y:S01]  /*02c0*/  IMAD R25, R11, R6, R9 ;  /* 0x000000060b197224 */ /* 0x000fe200078e0209 */
[----:B------:R-:W5:Y:S01]  /*02d0*/  LDG.E R16, desc[UR4][R16.64] ;  /* 0x0000000410107981 */ /* 0x000f62000c1e1900 */
[----:B-1----:R-:W-:-:S04]  /*02e0*/  IMAD.WIDE R20, R23, 0x4, R4 ;  /* 0x0000000417147825 */ /* 0x002fc800078e0204 */
[CC--:B------:R-:W-:Y:S02]  /*02f0*/  IMAD R9, R10.reuse, R6.reuse, R9 ;  /* 0x000000060a097224 */ /* 0x0c0fe400078e0209 */
[----:B------:R-:W-:Y:S01]  /*0300*/  IMAD.WIDE R22, R25, 0x4, R4 ;  /* 0x0000000419167825 */ /* 0x000fe200078e0204 */
[----:B------:R-:W2:Y:S03]  /*0310*/  LDG.E R20, desc[UR4][R20.64] ;  /* 0x0000000414147981 */ /* 0x000ea6000c1e1900 */
[CC--:B------:R-:W-:Y:S02]  /*0320*/  IMAD R25, R10.reuse, R6.reuse, R13 ;  /* 0x000000060a197224 */ /* 0x0c0fe400078e020d */
[----:B------:R-:W-:Y:S01]  /*0330*/  IMAD.WIDE R8, R9, 0x4, R4 ;  /* 0x0000000409087825 */ /* 0x000fe200078e0204 */
[----:B------:R-:W2:Y:S03]  /*0340*/  LDG.E R22, desc[UR4][R22.64] ;  /* 0x0000000416167981 */ /* 0x000ea6000c1e1900 */
[----:B----4-:R-:W-:-:S02]  /*0350*/  IMAD R19, R10, R6, R15 ;  /* 0x000000060a137224 */ /* 0x010fc400078e020f */
[--C-:B------:R-:W-:Y:S01]  /*0360*/  IMAD.WIDE R14, R25, 0x4, R4.reuse ;  /* 0x00000004190e7825 */ /* 0x100fe200078e0204 */
[----:B------:R-:W4:Y:S03]  /*0370*/  LDG.E R8, desc[UR4][R8.64] ;  /* 0x0000000408087981 */ /* 0x000f26000c1e1900 */
[----:B------:R-:W-:Y:S02]  /*0380*/  IMAD.WIDE R4, R19, 0x4, R4 ;  /* 0x0000000413047825 */ /* 0x000fe400078e0204 */
[----:B------:R-:W4:Y:S02]  /*0390*/  LDG.E R14, desc[UR4][R14.64] ;  /* 0x000000040e0e7981 */ /* 0x000f24000c1e1900 */
[----:B------:R-:W-:Y:S02]  /*03a0*/  IMAD R11, R11, R6, R13 ;  /* 0x000000060b0b7224 */ /* 0x000fe400078e020d */
[----:B------:R-:W4:Y:S02]  /*03b0*/  LDG.E R4, desc[UR4][R4.64] ;  /* 0x0000000404047981 */ /* 0x000f24000c1e1900 */
[----:B0-----:R-:W-:-:S05]  /*03c0*/  IMAD.WIDE R2, R11, 0x4, R2 ;  /* 0x000000040b027825 */ /* 0x001fca00078e0202 */
[----:B------:R-:W4:Y:S01]  /*03d0*/  LDG.E R6, desc[UR4][R2.64] ;  /* 0x0000000402067981 */ /* 0x000f22000c1e1900 */
[----:B---3--:R-:W-:-:S04]  /*03e0*/  FADD R7, R0, R7 ;  /* 0x0000000700077221 */ /* 0x008fc80000000000 */
[----:B-----5:R-:W-:-:S04]  /*03f0*/  FADD R7, R7, R16 ;  /* 0x0000001007077221 */ /* 0x020fc80000000000 */
[----:B--2---:R-:W-:-:S04]  /*0400*/  FADD R7, R7, R20 ;  /* 0x0000001407077221 */ /* 0x004fc80000000000 */
[----:B------:R-:W-:-:S04]  /*0410*/  FADD R7, R7, R22 ;  /* 0x0000001607077221 */ /* 0x000fc80000000000 */
[----:B----4-:R-:W-:-:S04]  /*0420*/  FADD R7, R7, R8 ;  /* 0x0000000807077221 */ /* 0x010fc80000000000 */
[----:B------:R-:W-:-:S04]  /*0430*/  FADD R7, R7, R14 ;  /* 0x0000000e07077221 */ /* 0x000fc80000000000 */
[----:B------:R-:W-:-:S04]  /*0440*/  FADD R7, R7, R4 ;  /* 0x0000000407077221 */ /* 0x000fc80000000000 */
[----:B------:R-:W-:-:S04]  /*0450*/  FADD R6, R6, R7 ;  /* 0x0000000706067221 */ /* 0x000fc80000000000 */
[----:B------:R-:W-:-:S05]  /*0460*/  FFMA R5, -R6, UR6, R6 ;  /* 0x0000000606057c23 */ /* 0x000fca0008000106 */
[----:B------:R-:W-:Y:S01]  /*0470*/  STG.E desc[UR4][R2.64], R5 ;  /* 0x0000000502007986 */ /* 0x000fe2000c101904 */
[----:B------:R-:W-:Y:S05]  /*0480*/  EXIT ;  /* 0x000000000000794d */ /* 0x000fea0003800000 */
.L_x_0:
[----:B------:R-:W-:-:S00]  /*0490*/  BRA `(.L_x_0) ;  /* 0xfffffffc00fc7947 */ /* 0x000fc0000383ffff */
[----:B------:R-:W-:-:S00]  /*04a0*/  NOP ;  /* 0x0000000000007918 */ /* 0x000fc00000000000 */
        /* <DEDUP_REMOVED lines=13> */
.L_x_3:


//--------------------- .text.DIFFUSION_UPDATE    --------------------------
	.section	.text.DIFFUSION_UPDATE,"ax",@progbits
	.align	128
        .global         DIFFUSION_UPDATE
        .type           DIFFUSION_UPDATE,@function
        .size           DIFFUSION_UPDATE,(.L_x_4 - DIFFUSION_UPDATE)
        .other          DIFFUSION_UPDATE,@"STO_CUDA_ENTRY STV_DEFAULT"
DIFFUSION_UPDATE:
.text.DIFFUSION_UPDATE:
        /* <DEDUP_REMOVED lines=17> */
[----:B------:R-:W-:Y:S02]  /*0110*/  ISETP.NE.AND P0, PT, R3, R6, PT ;  /* 0x000000060300720c */ /* 0x000fe40003f05270 */
        /* <DEDUP_REMOVED lines=20> */
[----:B-1----:R1:W2:Y:S02]  /*0260*/  LDG.E R0, desc[UR4][R20.64] ;  /* 0x0000000414007981 */ /* 0x0022a4000c1e1900 */
[----:B------:R-:W-:Y:S01]  /*0270*/  IMAD.WIDE R16, R17, 0x4, R4 ;  /* 0x0000000411107825 */ /* 0x000fe200078e0204 */
[----:B------:R-:W-:Y:S01]  /*0280*/  @P2 SEL R10, R8, RZ, P0 ;  /* 0x000000ff080a2207 */ /* 0x000fe20000000000 */
[----:B------:R3:W2:Y:S02]  /*0290*/  LDG.E R7, desc[UR4][R18.64] ;  /* 0x0000000412077981 */ /* 0x0006a4000c1e1900 */
[----:B------:R-:W-:-:S02]  /*02a0*/  IMAD R23, R12, R6, R9 ;  /* 0x000000060c177224 */ /* 0x000fc400078e0209 */
[----:B------:R-:W-:Y:S01]  /*02b0*/  IMAD R25, R11, R6, R9 ;  /* 0x000000060b197224 */ /* 0x000fe200078e0209 */
[----:B------:R-:W4:Y:S01]  /*02c0*/  LDG.E R16, desc[UR4][R16.64] ;  /* 0x0000000410107981 */ /* 0x000f22000c1e1900 */
[----:B-1----:R-:W-:-:S04]  /*02d0*/  IMAD.WIDE R20, R23, 0x4, R4 ;  /* 0x0000000417147825 */ /* 0x002fc800078e0204 */
[CC--:B------:R-:W-:Y:S02]  /*02e0*/  IMAD R9, R10.reuse, R6.reuse, R9 ;  /* 0x000000060a097224 */ /* 0x0c0fe400078e0209 */
[----:B------:R-:W-:Y:S01]  /*02f0*/  IMAD.WIDE R22, R25, 0x4, R4 ;  /* 0x0000000419167825 */ /* 0x000fe200078e0204 */
[----:B------:R-:W5:Y:S03]  /*0300*/  LDG.E R20, desc[UR4][R20.64] ;  /* 0x0000000414147981 */ /* 0x000f66000c1e1900 */
[CC--:B------:R-:W-:Y:S02]  /*0310*/  IMAD R25, R10.reuse, R6.reuse, R13 ;  /* 0x000000060a197224 */ /* 0x0c0fe400078e020d */
[----:B------:R-:W-:Y:S01]  /*0320*/  IMAD.WIDE R8, R9, 0x4, R4 ;  /* 0x0000000409087825 */ /* 0x000fe200078e0204 */
[----:B------:R-:W5:Y:S03]  /*0330*/  LDG.E R22, desc[UR4][R22.64] ;  /* 0x0000000416167981 */ /* 0x000f66000c1e1900 */
[----:B---3--:R-:W-:-:S02]  /*0340*/  IMAD R19, R10, R6, R15 ;  /* 0x000000060a137224 */ /* 0x008fc400078e020f */
[--C-:B------:R-:W-:Y:S01]  /*0350*/  IMAD.WIDE R14, R25, 0x4, R4.reuse ;  /* 0x00000004190e7825 */ /* 0x100fe200078e0204 */
[----:B------:R-:W3:Y:S03]  /*0360*/  LDG.E R8, desc[UR4][R8.64] ;  /* 0x0000000408087981 */ /* 0x000ee6000c1e1900 */
[----:B------:R-:W-:Y:S02]  /*0370*/  IMAD.WIDE R4, R19, 0x4, R4 ;  /* 0x0000000413047825 */ /* 0x000fe400078e0204 */
[----:B------:R-:W3:Y:S02]  /*0380*/  LDG.E R14, desc[UR4][R14.64] ;  /* 0x000000040e0e7981 */ /* 0x000ee4000c1e1900 */
[----:B------:R-:W-:Y:S02]  /*0390*/  IMAD R11, R11, R6, R13 ;  /* 0x000000060b0b7224 */ /* 0x000fe400078e020d */
[----:B------:R-:W3:Y:S02]  /*03a0*/  LDG.E R4, desc[UR4][R4.64] ;  /* 0x0000000404047981 */ /* 0x000ee4000c1e1900 */
[----:B0-----:R-:W-:-:S05]  /*03b0*/  IMAD.WIDE R2, R11, 0x4, R2 ;  /* 0x000000040b027825 */ /* 0x001fca00078e0202 */
[----:B------:R-:W3:Y:S01]  /*03c0*/  LDG.E R6, desc[UR4][R2.64] ;  /* 0x0000000402067981 */ /* 0x000ee2000c1e1900 */
[----:B--2---:R-:W-:-:S04]  /*03d0*/  FADD R7, R0, R7 ;  /* 0x0000000700077221 */ /* 0x004fc80000000000 */
[----:B----4-:R-:W-:-:S04]  /*03e0*/  FADD R7, R7, R16 ;  /* 0x0000001007077221 */ /* 0x010fc80000000000 */
[----:B-----5:R-:W-:-:S04]  /*03f0*/  FADD R7, R7, R20 ;  /* 0x0000001407077221 */ /* 0x020fc80000000000 */
[----:B------:R-:W-:-:S04]  /*0400*/  FADD R7, R7, R22 ;  /* 0x0000001607077221 */ /* 0x000fc80000000000 */
[----:B---3--:R-:W-:-:S04]  /*0410*/  FADD R7, R7, R8 ;  /* 0x0000000807077221 */ /* 0x008fc80000000000 */
[----:B------:R-:W-:-:S04]  /*0420*/  FADD R7, R7, R14 ;  /* 0x0000000e07077221 */ /* 0x000fc80000000000 */
[----:B------:R-:W-:-:S04]  /*0430*/  FADD R7, R7, R4 ;  /* 0x0000000407077221 */ /* 0x000fc80000000000 */
[----:B------:R-:W-:-:S05]  /*0440*/  FADD R7, R7, R6 ;  /* 0x0000000607077221 */ /* 0x000fca0000000000 */
[----:B------:R-:W-:Y:S01]  /*0450*/  STG.E desc[UR4][R2.64], R7 ;  /* 0x0000000702007986 */ /* 0x000fe2000c101904 */
[----:B------:R-:W-:Y:S05]  /*0460*/  EXIT ;  /* 0x000000000000794d */ /* 0x000fea0003800000 */
.L_x_1:
        /* <DEDUP_REMOVED lines=9> */
.L_x_4:


//--------------------- .text.DIFFUSION_TO_TMP    --------------------------
	.section	.text.DIFFUSION_TO_TMP,"ax",@progbits
	.align	128
        .global         DIFFUSION_TO_TMP
        .type           DIFFUSION_TO_TMP,@function
        .size           DIFFUSION_TO_TMP,(.L_x_5 - DIFFUSION_TO_TMP)
        .other          DIFFUSION_TO_TMP,@"STO_CUDA_ENTRY STV_DEFAULT"
DIFFUSION_TO_TMP:
.text.DIFFUSION_TO_TMP:
[----:B------:R-:W-:Y:S01]  /*0000*/  LDC R1, c[0x0][0x37c] ;  /* 0x0000df00ff017b82 */ /* 0x000fe20000000800 */
[----:B------:R-:W0:Y:S07]  /*0010*/  S2R R2, SR_TID.Y ;  /* 0x0000000000027919 */ /* 0x000e2e0000002200 */
[----:B------:R-:W1:Y:S01]  /*0020*/  LDC R0, c[0x0][0x360] ;  /* 0x0000d800ff007b82 */ /* 0x000e620000000800 */
[----:B------:R-:W2:Y:S01]  /*0030*/  LDCU.64 UR6, c[0x0][0x380] ;  /* 0x00007000ff0677ac */ /* 0x000ea20008000a00 */
[----:B------:R-:W1:Y:S06]  /*0040*/  S2R R3, SR_TID.X ;  /* 0x0000000000037919 */ /* 0x000e6c0000002100 */
[----:B------:R-:W0:Y:S08]  /*0050*/  S2UR UR5, SR_CTAID.Y ;  /* 0x00000000000579c3 */ /* 0x000e300000002600 */
[----:B------:R-:W0:Y:S08]  /*0060*/  LDC R5, c[0x0][0x364] ;  /* 0x0000d900ff057b82 */ /* 0x000e300000000800 */
[----:B------:R-:W1:Y:S01]  /*0070*/  S2UR UR4, SR_CTAID.X ;  /* 0x00000000000479c3 */ /* 0x000e620000002500 */
[----:B0-----:R-:W-:-:S05]  /*0080*/  IMAD R5, R5, UR5, R2 ;  /* 0x0000000505057c24 */ /* 0x001fca000f8e0202 */
[----:B--2---:R-:W-:Y:S01]  /*0090*/  ISETP.GE.AND P0, PT, R5, UR7, PT ;  /* 0x0000000705007c0c */ /* 0x004fe2000bf06270 */
[----:B-1----:R-:W-:-:S05]  /*00a0*/  IMAD R0, R0, UR4, R3 ;  /* 0x0000000400007c24 */ /* 0x002fca000f8e0203 */
[----:B------:R-:W-:-:S13]  /*00b0*/  ISETP.GE.OR P0, PT, R0, UR6, P0 ;  /* 0x0000000600007c0c */ /* 0x000fda0008706670 */
[----:B------:R-:W-:Y:S05]  /*00c0*/  @P0 EXIT ;  /* 0x000000000000094d */ /* 0x000fea0003800000 */
[----:B------:R-:W0:Y:S01]  /*00d0*/  LDC.64 R2, c[0x0][0x388] ;  /* 0x0000e200ff027b82 */ /* 0x000e220000000a00 */
[----:B------:R-:W1:Y:S01]  /*00e0*/  LDCU.64 UR4, c[0x0][0x358] ;  /* 0x00006b00ff0477ac */ /* 0x000e620008000a00 */
[----:B------:R-:W-:Y:S01]  /*00f0*/  IMAD R7, R5, UR6, R0 ;  /* 0x0000000605077c24 */ /* 0x000fe2000f8e0200 */
[----:B------:R-:W2:Y:S05]  /*0100*/  LDCU UR7, c[0x0][0x398] ;  /* 0x00007300ff0777ac */ /* 0x000eaa0008000800 */
[----:B------:R-:W3:Y:S01]  /*0110*/  LDC.64 R4, c[0x0][0x390] ;  /* 0x0000e400ff047b82 */ /* 0x000ee20000000a00 */
[----:B0-----:R-:W-:-:S05]  /*0120*/  IMAD.WIDE R2, R7, 0x4, R2 ;  /* 0x0000000407027825 */ /* 0x001fca00078e0202 */
[----:B-1----:R-:W2:Y:S01]  /*0130*/  LDG.E R0, desc[UR4][R2.64] ;  /* 0x0000000402007981 */ /* 0x002ea2000c1e1900 */
[----:B---3--:R-:W-:-:S04]  /*0140*/  IMAD.WIDE R4, R7, 0x4, R4 ;  /* 0x0000000407047825 */ /* 0x008fc800078e0204 */
[----:B--2---:R-:W-:-:S04]  /*0150*/  FMUL R9, R0, UR7 ;  /* 0x0000000700097c20 */ /* 0x004fc80008400000 */
[----:B------:R-:W-:Y:S01]  /*0160*/  FADD R7, R0, -R9 ;  /* 0x8000000900077221 */ /* 0x000fe20000000000 */
[----:B------:R-:W-:-:S04]  /*0170*/  FMUL R9, R9, 0.125 ;  /* 0x3e00000009097820 */ /* 0x000fc80000400000 */
[----:B------:R-:W-:Y:S04]  /*0180*/  STG.E desc[UR4][R2.64], R7 ;  /* 0x0000000702007986 */ /* 0x000fe8000c101904 */
[----:B------:R-:W-:Y:S01]  /*0190*/  STG.E desc[UR4][R4.64], R9 ;  /* 0x0000000904007986 */ /* 0x000fe2000c101904 */
[----:B------:R-:W-:Y:S05]  /*01a0*/  EXIT ;  /* 0x000000000000794d */ /* 0x000fea0003800000 */
.L_x_2:
        /* <DEDUP_REMOVED lines=13> */
.L_x_5:


//--------------------- .nv.shared.reserved.0     --------------------------
	.section	.nv.shared.reserved.0,"aw",@nobits
	.weak		__nv_reservedSMEM_offset_0_alias
	.size		__nv_reservedSMEM_offset_0_alias, 0, 64
	.other		__nv_reservedSMEM_offset_0_alias,@"STO_CUDA_RESERVED_SHARED STV_DEFAULT"
__nv_reservedSMEM_offset_0_alias:
	.zero		0
	.zero		64


//--------------------- .nv.constant0.DIFFUSION_UPDATE_THEN_EVAPORATION --------------------------
	.section	.nv.constant0.DIFFUSION_UPDATE_THEN_EVAPORATION,"a",@progbits
	.sectionflags	@""
	.align	4
.nv.constant0.DIFFUSION_UPDATE_THEN_EVAPORATION:
	.zero		924


//--------------------- .nv.constant0.DIFFUSION_UPDATE --------------------------
	.section	.nv.constant0.DIFFUSION_UPDATE,"a",@progbits
	.sectionflags	@""
	.align	4
.nv.constant0.DIFFUSION_UPDATE:
	.zero		920


//--------------------- .nv.constant0.DIFFUSION_TO_TMP --------------------------
	.section	.nv.constant0.DIFFUSION_TO_TMP,"a",@progbits
	.sectionflags	@""
	.align	4
.nv.constant0.DIFFUSION_TO_TMP:
	.zero		924


//--------------------- SYMBOLS --------------------------

	.type		.nv.reservedSmem.offset0,@object
	.size		.nv.reservedSmem.offset0,0x4
